	.headerflags	@"EF_CUDA_TEXMODE_UNIFIED EF_CUDA_64BIT_ADDRESS EF_CUDA_ACCELERATORS EF_CUDA_SM90 EF_CUDA_VIRTUAL_SM(EF_CUDA_SM90)"
	.elftype	@"ET_EXEC"


//--------------------- .nv.info                  --------------------------
	.section	.nv.info,"",@"SHT_CUDA_INFO"
	.align	4


	//----- nvinfo : EIATTR_REGCOUNT
	.align		4
        /*0000*/ 	.byte	0x04, 0x2f
        /*0002*/ 	.short	(.L_1 - .L_0)
	.align		4
.L_0:
        /*0004*/ 	.word	index@(triton_poi_fused_convolution_relu_threshold_backward_16)
        /*0008*/ 	.word	0x0000001a


	//----- nvinfo : EIATTR_MIN_STACK_SIZE
	.align		4
.L_1:
        /*000c*/ 	.byte	0x04, 0x12
        /*000e*/ 	.short	(.L_3 - .L_2)
	.align		4
.L_2:
        /*0010*/ 	.word	index@(triton_poi_fused_convolution_relu_threshold_backward_16)
        /*0014*/ 	.word	0x00000000


	//----- nvinfo : EIATTR_FRAME_SIZE
	.align		4
.L_3:
        /*0018*/ 	.byte	0x04, 0x11
        /*001a*/ 	.short	(.L_5 - .L_4)
	.align		4
.L_4:
        /*001c*/ 	.word	index@(triton_poi_fused_convolution_relu_threshold_backward_16)
        /*0020*/ 	.word	0x00000000


	//----- nvinfo : EIATTR_MIN_STACK_SIZE
	.align		4
.L_5:
        /*0024*/ 	.byte	0x04, 0x12
        /*0026*/ 	.short	(.L_7 - .L_6)
	.align		4
.L_6:
        /*0028*/ 	.word	index@(triton_poi_fused_convolution_relu_threshold_backward_16)
        /*002c*/ 	.word	0x00000000
.L_7:


//--------------------- .nv.info.triton_poi_fused_convolution_relu_threshold_backward_16 --------------------------
	.section	.nv.info.triton_poi_fused_convolution_relu_threshold_backward_16,"",@"SHT_CUDA_INFO"
	.sectionflags	@""
	.align	4


	//----- nvinfo : EIATTR_CUDA_API_VERSION
	.align		4
        /*0000*/ 	.byte	0x04, 0x37
        /*0002*/ 	.short	(.L_9 - .L_8)
.L_8:
        /*0004*/ 	.word	0x0000007c


	//----- nvinfo : EIATTR_KPARAM_INFO
	.align		4
.L_9:
        /*0008*/ 	.byte	0x04, 0x17
        /*000a*/ 	.short	(.L_11 - .L_10)
.L_10:
        /*000c*/ 	.word	0x00000000
        /*0010*/ 	.short	0x0003
        /*0012*/ 	.short	0x0018
        /*0014*/ 	.byte	0x00, 0xf0, 0x11, 0x00


	//----- nvinfo : EIATTR_KPARAM_INFO
	.align		4
.L_11:
        /*0018*/ 	.byte	0x04, 0x17
        /*001a*/ 	.short	(.L_13 - .L_12)
.L_12:
        /*001c*/ 	.word	0x00000000
        /*0020*/ 	.short	0x0002
        /*0022*/ 	.short	0x0010
        /*0024*/ 	.byte	0x00, 0xf4, 0x21, 0x00


	//----- nvinfo : EIATTR_KPARAM_INFO
	.align		4
.L_13:
        /*0028*/ 	.byte	0x04, 0x17
        /*002a*/ 	.short	(.L_15 - .L_14)
.L_14:
        /*002c*/ 	.word	0x00000000
        /*0030*/ 	.short	0x0001
        /*0032*/ 	.short	0x0008
        /*0034*/ 	.byte	0x00, 0xf4, 0x21, 0x00


	//----- nvinfo : EIATTR_KPARAM_INFO
	.align		4
.L_15:
        /*0038*/ 	.byte	0x04, 0x17
        /*003a*/ 	.short	(.L_17 - .L_16)
.L_16:
        /*003c*/ 	.word	0x00000000
        /*0040*/ 	.short	0x0000
        /*0042*/ 	.short	0x0000
        /*0044*/ 	.byte	0x00, 0xf4, 0x21, 0x00


	//----- nvinfo : EIATTR_SPARSE_MMA_MASK
	.align		4
.L_17:
        /*0048*/ 	.byte	0x03, 0x50
        /*004a*/ 	.short	0x0000


	//----- nvinfo : EIATTR_MAXREG_COUNT
	.align		4
        /*004c*/ 	.byte	0x03, 0x1b
        /*004e*/ 	.short	0x00ff


	//----- nvinfo : EIATTR_EXIT_INSTR_OFFSETS
	.align		4
        /*0050*/ 	.byte	0x04, 0x1c
        /*0052*/ 	.short	(.L_19 - .L_18)


	//   ....[0]....
.L_18:
        /*0054*/ 	.word	0x00000530


	//   ....[1]....
        /*0058*/ 	.word	0x00000550


	//----- nvinfo : EIATTR_REQNTID
	.align		4
.L_19:
        /*005c*/ 	.byte	0x04, 0x10
        /*005e*/ 	.short	(.L_21 - .L_20)
.L_20:
        /*0060*/ 	.word	0x00000080
        /*0064*/ 	.word	0x00000001
        /*0068*/ 	.word	0x00000001


	//----- nvinfo : EIATTR_CBANK_PARAM_SIZE
	.align		4
.L_21:
        /*006c*/ 	.byte	0x03, 0x19
        /*006e*/ 	.short	0x001c


	//----- nvinfo : EIATTR_PARAM_CBANK
	.align		4
        /*0070*/ 	.byte	0x04, 0x0a
        /*0072*/ 	.short	(.L_23 - .L_22)
	.align		4
.L_22:
        /*0074*/ 	.word	index@(.nv.constant0.triton_poi_fused_convolution_relu_threshold_backward_16)
        /*0078*/ 	.short	0x0210
        /*007a*/ 	.short	0x001c


	//----- nvinfo : EIATTR_SW_WAR
	.align		4
.L_23:
        /*007c*/ 	.byte	0x04, 0x36
        /*007e*/ 	.short	(.L_25 - .L_24)
.L_24:
        /*0080*/ 	.word	0x00000008
.L_25:


//--------------------- .nv.callgraph             --------------------------
	.section	.nv.callgraph,"",@"SHT_CUDA_CALLGRAPH"
	.align	4
	.sectionentsize	8
	.align		4
        /*0000*/ 	.word	0x00000000
	.align		4
        /*0004*/ 	.word	0xffffffff
	.align		4
        /*0008*/ 	.word	0x00000000
	.align		4
        /*000c*/ 	.word	0xfffffffe
	.align		4
        /*0010*/ 	.word	0x00000000
	.align		4
        /*0014*/ 	.word	0xfffffffd
	.align		4
        /*0018*/ 	.word	0x00000000
	.align		4
        /*001c*/ 	.word	0xfffffffc


//--------------------- .text.triton_poi_fused_convolution_relu_threshold_backward_16 --------------------------
	.section	.text.triton_poi_fused_convolution_relu_threshold_backward_16,"ax",@progbits
	.align	128
        .global         triton_poi_fused_convolution_relu_threshold_backward_16
        .type           triton_poi_fused_convolution_relu_threshold_backward_16,@function
        .size           triton_poi_fused_convolution_relu_threshold_backward_16,(.L_x_1 - triton_poi_fused_convolution_relu_threshold_backward_16)
        .other          triton_poi_fused_convolution_relu_threshold_backward_16,@"STO_CUDA_ENTRY STV_DEFAULT"
triton_poi_fused_convolution_relu_threshold_backward_16:
.text.triton_poi_fused_convolution_relu_threshold_backward_16:
[----:B------:R-:W0:Y:S02]  /*0000*/  LDC R1, c[0x0][0x28] ;  /* 0x00000a00ff017b82 */ /* 0x000e240000000800 */
[----:B------:R-:W1:Y:S01]  /*0010*/  S2R R0, SR_TID.X ;  /* 0x0000000000007919 */ /* 0x000e620000002100 */
[----:B------:R-:W2:Y:S01]  /*0020*/  LDC.64 R2, c[0x0][0x210] ;  /* 0x00008400ff027b82 */ /* 0x000ea20000000a00 */
[----:B------:R-:W-:Y:S01]  /*0030*/  CS2R R6, SRZ ;  /* 0x0000000000067805 */ /* 0x000fe2000001ff00 */
[----:B------:R-:W-:Y:S01]  /*0040*/  ULDC.64 UR4, c[0x0][0x208] ;  /* 0x0000820000047ab9 */ /* 0x000fe20000000a00 */
[----:B------:R-:W3:Y:S05]  /*0050*/  S2R R5, SR_CTAID.X ;  /* 0x0000000000057919 */ /* 0x000eea0000002500 */
[----:B------:R-:W4:Y:S01]  /*0060*/  LDC.64 R12, c[0x0][0x218] ;  /* 0x00008600ff0c7b82 */ /* 0x000f220000000a00 */
[----:B------:R-:W-:-:S02]  /*0070*/  CS2R R16, SRZ ;  /* 0x0000000000107805 */ /* 0x000fc4000001ff00 */
[----:B------:R-:W-:Y:S01]  /*0080*/  CS2R R18, SRZ ;  /* 0x0000000000127805 */ /* 0x000fe2000001ff00 */
[----:B------:R-:W-:Y:S01]  /*0090*/  ULDC.64 UR6, c[0x0][0x220] ;  /* 0x0000880000067ab9 */ /* 0x000fe20000000a00 */
[----:B-1----:R-:W-:Y:S01]  /*00a0*/  IMAD.SHL.U32 R0, R0, 0x8, RZ ;  /* 0x0000000800007824 */ /* 0x002fe200078e00ff */
[----:B---3--:R-:W-:-:S04]  /*00b0*/  SHF.R.S32.HI R15, RZ, 0x15, R5 ;  /* 0x00000015ff0f7819 */ /* 0x008fc80000011405 */
[----:B------:R-:W-:Y:S02]  /*00c0*/  LOP3.LUT R0, R0, 0x3f8, RZ, 0xc0, !PT ;  /* 0x000003f800007812 */ /* 0x000fe400078ec0ff */
[----:B------:R-:W-:-:S03]  /*00d0*/  SGXT R15, R15, 0x1 ;  /* 0x000000010f0f781a */ /* 0x000fc60000000200 */
[----:B------:R-:W-:Y:S01]  /*00e0*/  IMAD R0, R5, 0x400, R0 ;  /* 0x0000040005007824 */ /* 0x000fe200078e0200 */
[----:B------:R-:W-:-:S03]  /*00f0*/  CS2R R4, SRZ ;  /* 0x0000000000047805 */ /* 0x000fc6000001ff00 */
[C---:B------:R-:W-:Y:S01]  /*0100*/  VIADD R14, R0.reuse, 0x4 ;  /* 0x00000004000e7836 */ /* 0x040fe20000000000 */
[C---:B------:R-:W-:Y:S01]  /*0110*/  LEA.HI R8, R15.reuse, R0, RZ, 0x7 ;  /* 0x000000000f087211 */ /* 0x040fe200078f38ff */
[C---:B--2---:R-:W-:Y:S01]  /*0120*/  IMAD.WIDE R2, R0.reuse, 0x4, R2 ;  /* 0x0000000400027825 */ /* 0x044fe200078e0202 */
[----:B------:R-:W-:Y:S02]  /*0130*/  ISETP.GE.AND P0, PT, R0, 0x78200, PT ;  /* 0x000782000000780c */ /* 0x000fe40003f06270 */
[----:B------:R-:W-:Y:S02]  /*0140*/  LOP3.LUT R11, R8, 0xffffff80, RZ, 0xc0, !PT ;  /* 0xffffff80080b7812 */ /* 0x000fe400078ec0ff */
[----:B------:R-:W-:Y:S02]  /*0150*/  CS2R R8, SRZ ;  /* 0x0000000000087805 */ /* 0x000fe4000001ff00 */
[----:B------:R-:W-:Y:S01]  /*0160*/  LEA.HI R15, R15, R14, RZ, 0x7 ;  /* 0x0000000e0f0f7211 */ /* 0x000fe200078f38ff */
[----:B------:R-:W-:Y:S01]  /*0170*/  IMAD.IADD R21, R0, 0x1, -R11 ;  /* 0x0000000100157824 */ /* 0x000fe200078e0a0b */
[----:B------:R-:W-:-:S02]  /*0180*/  CS2R R10, SRZ ;  /* 0x00000000000a7805 */ /* 0x000fc4000001ff00 */
[----:B------:R-:W-:Y:S01]  /*0190*/  LOP3.LUT R15, R15, 0xffffff80, RZ, 0xc0, !PT ;  /* 0xffffff800f0f7812 */ /* 0x000fe200078ec0ff */
[----:B----4-:R-:W-:Y:S02]  /*01a0*/  IMAD.WIDE R20, R21, 0x4, R12 ;  /* 0x0000000415147825 */ /* 0x010fe400078e020c */
[----:B------:R1:W2:Y:S04]  /*01b0*/  @!P0 LDG.E.128 R16, desc[UR4][R2.64+0x10] ;  /* 0x0000100402108981 */ /* 0x0002a8000c1e1d00 */
[----:B------:R-:W3:Y:S04]  /*01c0*/  @!P0 LDG.E.128 R8, desc[UR4][R2.64] ;  /* 0x0000000402088981 */ /* 0x000ee8000c1e1d00 */
[----:B------:R-:W3:Y:S01]  /*01d0*/  @!P0 LDG.E.EL.128 R4, desc[UR4][R20.64] ;  /* 0x0000000414048981 */ /* 0x000ee2000c2e1d00 */
[----:B------:R-:W-:-:S04]  /*01e0*/  IMAD.IADD R15, R14, 0x1, -R15 ;  /* 0x000000010e0f7824 */ /* 0x000fc800078e0a0f */
[----:B------:R-:W-:Y:S01]  /*01f0*/  IMAD.WIDE R22, R15, 0x4, R12 ;  /* 0x000000040f167825 */ /* 0x000fe200078e020c */
[----:B------:R-:W-:Y:S02]  /*0200*/  CS2R R12, SRZ ;  /* 0x00000000000c7805 */ /* 0x000fe4000001ff00 */
[----:B------:R-:W-:-:S06]  /*0210*/  CS2R R14, SRZ ;  /* 0x00000000000e7805 */ /* 0x000fcc000001ff00 */
[----:B------:R-:W2:Y:S01]  /*0220*/  @!P0 LDG.E.EL.128 R12, desc[UR4][R22.64] ;  /* 0x00000004160c8981 */ /* 0x000ea2000c2e1d00 */
[----:B---3--:R-:W-:Y:S01]  /*0230*/  FSETP.GEU.AND P3, PT, R11, -R7, PT ;  /* 0x800000070b00720b */ /* 0x008fe20003f6e000 */
[----:B------:R-:W-:Y:S01]  /*0240*/  FADD R7, R7, R11 ;  /* 0x0000000b07077221 */ /* 0x000fe20000000000 */
[----:B------:R-:W-:Y:S01]  /*0250*/  FADD R11, R6, R10 ;  /* 0x0000000a060b7221 */ /* 0x000fe20000000000 */
[----:B------:R-:W-:-:S03]  /*0260*/  FSETP.GEU.AND P1, PT, R10, -R6, PT ;  /* 0x800000060a00720b */ /* 0x000fc60003f2e000 */
[----:B------:R-:W-:Y:S02]  /*0270*/  FSEL R7, R7, RZ, P3 ;  /* 0x000000ff07077208 */ /* 0x000fe40001800000 */
[----:B------:R-:W-:Y:S02]  /*0280*/  FSEL R11, R11, RZ, P1 ;  /* 0x000000ff0b0b7208 */ /* 0x000fe40000800000 */
[----:B------:R-:W-:Y:S02]  /*0290*/  FSETP.GTU.AND P4, PT, R7, RZ, PT ;  /* 0x000000ff0700720b */ /* 0x000fe40003f8c000 */
[----:B------:R-:W-:Y:S02]  /*02a0*/  FSETP.GTU.AND P3, PT, R11, RZ, PT ;  /* 0x000000ff0b00720b */ /* 0x000fe40003f6c000 */
[----:B-1----:R-:W-:Y:S02]  /*02b0*/  SEL R2, RZ, 0x1, P4 ;  /* 0x00000001ff027807 */ /* 0x002fe40002000000 */
[----:B------:R-:W-:Y:S01]  /*02c0*/  SEL R3, RZ, 0x1, P3 ;  /* 0x00000001ff037807 */ /* 0x000fe20001800000 */
[----:B------:R-:W-:Y:S01]  /*02d0*/  FADD R6, R4, R8 ;  /* 0x0000000804067221 */ /* 0x000fe20000000000 */
[----:B------:R-:W-:Y:S01]  /*02e0*/  FSETP.GEU.AND P2, PT, R9, -R5, PT ;  /* 0x800000050900720b */ /* 0x000fe20003f4e000 */
[----:B------:R-:W-:Y:S01]  /*02f0*/  FADD R5, R5, R9 ;  /* 0x0000000905057221 */ /* 0x000fe20000000000 */
[----:B------:R-:W-:-:S02]  /*0300*/  FSETP.GEU.AND P1, PT, R8, -R4, PT ;  /* 0x800000040800720b */ /* 0x000fc40003f2e000 */
[----:B------:R-:W-:Y:S01]  /*0310*/  PRMT R4, R3, 0x3340, R2 ;  /* 0x0000334003047816 */ /* 0x000fe20000000002 */
[----:B--2---:R-:W-:Y:S01]  /*0320*/  FADD R2, R12, R16 ;  /* 0x000000100c027221 */ /* 0x004fe20000000000 */
[----:B------:R-:W-:Y:S01]  /*0330*/  FSETP.GEU.AND P6, PT, R19, -R15, PT ;  /* 0x8000000f1300720b */ /* 0x000fe20003fce000 */
[----:B------:R-:W-:Y:S01]  /*0340*/  FADD R15, R15, R19 ;  /* 0x000000130f0f7221 */ /* 0x000fe20000000000 */
[----:B------:R-:W-:Y:S01]  /*0350*/  FSETP.GEU.AND P5, PT, R18, -R14, PT ;  /* 0x8000000e1200720b */ /* 0x000fe20003fae000 */
[----:B------:R-:W-:Y:S01]  /*0360*/  FADD R14, R14, R18 ;  /* 0x000000120e0e7221 */ /* 0x000fe20000000000 */
[----:B------:R-:W-:Y:S01]  /*0370*/  FSETP.GEU.AND P4, PT, R17, -R13, PT ;  /* 0x8000000d1100720b */ /* 0x000fe20003f8e000 */
[----:B------:R-:W-:Y:S01]  /*0380*/  FADD R13, R13, R17 ;  /* 0x000000110d0d7221 */ /* 0x000fe20000000000 */
[----:B------:R-:W-:Y:S02]  /*0390*/  FSETP.GEU.AND P3, PT, R16, -R12, PT ;  /* 0x8000000c1000720b */ /* 0x000fe40003f6e000 */
[----:B------:R-:W-:-:S02]  /*03a0*/  FSEL R5, R5, RZ, P2 ;  /* 0x000000ff05057208 */ /* 0x000fc40001000000 */
[----:B------:R-:W-:Y:S02]  /*03b0*/  FSEL R6, R6, RZ, P1 ;  /* 0x000000ff06067208 */ /* 0x000fe40000800000 */
[----:B------:R-:W-:Y:S02]  /*03c0*/  FSEL R2, R2, RZ, P3 ;  /* 0x000000ff02027208 */ /* 0x000fe40001800000 */
[----:B------:R-:W-:Y:S02]  /*03d0*/  FSETP.GTU.AND P2, PT, R5, RZ, PT ;  /* 0x000000ff0500720b */ /* 0x000fe40003f4c000 */
[----:B------:R-:W-:Y:S02]  /*03e0*/  FSETP.GTU.AND P1, PT, R6, RZ, PT ;  /* 0x000000ff0600720b */ /* 0x000fe40003f2c000 */
[----:B------:R-:W-:Y:S02]  /*03f0*/  FSEL R15, R15, RZ, P6 ;  /* 0x000000ff0f0f7208 */ /* 0x000fe40003000000 */
[----:B------:R-:W-:-:S02]  /*0400*/  FSEL R14, R14, RZ, P5 ;  /* 0x000000ff0e0e7208 */ /* 0x000fc40002800000 */
[----:B------:R-:W-:Y:S02]  /*0410*/  FSEL R13, R13, RZ, P4 ;  /* 0x000000ff0d0d7208 */ /* 0x000fe40002000000 */
[----:B------:R-:W-:Y:S02]  /*0420*/  FSETP.GTU.AND P3, PT, R2, RZ, PT ;  /* 0x000000ff0200720b */ /* 0x000fe40003f6c000 */
[----:B------:R-:W-:Y:S02]  /*0430*/  FSETP.GTU.AND P6, PT, R15, RZ, PT ;  /* 0x000000ff0f00720b */ /* 0x000fe40003fcc000 */
[----:B------:R-:W-:Y:S02]  /*0440*/  FSETP.GTU.AND P5, PT, R14, RZ, PT ;  /* 0x000000ff0e00720b */ /* 0x000fe40003fac000 */
[----:B------:R-:W-:Y:S02]  /*0450*/  FSETP.GTU.AND P4, PT, R13, RZ, PT ;  /* 0x000000ff0d00720b */ /* 0x000fe40003f8c000 */
[----:B------:R-:W-:-:S02]  /*0460*/  SEL R2, RZ, 0x1, P2 ;  /* 0x00000001ff027807 */ /* 0x000fc40001000000 */
[----:B------:R-:W-:Y:S02]  /*0470*/  SEL R3, RZ, 0x1, P1 ;  /* 0x00000001ff037807 */ /* 0x000fe40000800000 */
[----:B------:R-:W-:Y:S02]  /*0480*/  SEL R6, RZ, 0x1, P6 ;  /* 0x00000001ff067807 */ /* 0x000fe40003000000 */
[----:B------:R-:W-:Y:S02]  /*0490*/  SEL R7, RZ, 0x1, P5 ;  /* 0x00000001ff077807 */ /* 0x000fe40002800000 */
[----:B------:R-:W-:Y:S02]  /*04a0*/  SEL R8, RZ, 0x1, P4 ;  /* 0x00000001ff087807 */ /* 0x000fe40002000000 */
[----:B------:R-:W-:Y:S02]  /*04b0*/  SEL R9, RZ, 0x1, P3 ;  /* 0x00000001ff097807 */ /* 0x000fe40001800000 */
[----:B------:R-:W-:-:S02]  /*04c0*/  PRMT R5, R3, 0x3340, R2 ;  /* 0x0000334003057816 */ /* 0x000fc40000000002 */
[----:B------:R-:W-:Y:S02]  /*04d0*/  IADD3 R2, P1, R0, UR6, RZ ;  /* 0x0000000600027c10 */ /* 0x000fe4000ff3e0ff */
[----:B------:R-:W-:Y:S02]  /*04e0*/  PRMT R6, R7, 0x3340, R6 ;  /* 0x0000334007067816 */ /* 0x000fe40000000006 */
[----:B------:R-:W-:Y:S02]  /*04f0*/  PRMT R9, R9, 0x3340, R8 ;  /* 0x0000334009097816 */ /* 0x000fe40000000008 */
[----:B------:R-:W-:Y:S02]  /*0500*/  LEA.HI.X.SX32 R3, R0, UR7, 0x1, P1 ;  /* 0x0000000700037c11 */ /* 0x000fe400088f0eff */
[----:B------:R-:W-:Y:S02]  /*0510*/  PRMT R4, R5, 0x5410, R4 ;  /* 0x0000541005047816 */ /* 0x000fe40000000004 */
[----:B------:R-:W-:Y:S01]  /*0520*/  PRMT R5, R9, 0x5410, R6 ;  /* 0x0000541009057816 */ /* 0x000fe20000000006 */
[----:B------:R-:W-:Y:S06]  /*0530*/  @P0 EXIT ;  /* 0x000000000000094d */ /* 0x000fec0003800000 */
[----:B------:R-:W-:Y:S01]  /*0540*/  STG.E.64 desc[UR4][R2.64], R4 ;  /* 0x0000000402007986 */ /* 0x000fe2000c101b04 */
[----:B------:R-:W-:Y:S05]  /*0550*/  EXIT ;  /* 0x000000000000794d */ /* 0x000fea0003800000 */
.L_x_0:
[----:B------:R-:W-:-:S00]  /*0560*/  BRA `(.L_x_0) ;  /* 0xfffffffc00fc7947 */ /* 0x000fc0000383ffff */
[----:B------:R-:W-:-:S00]  /*0570*/  NOP ;  /* 0x0000000000007918 */ /* 0x000fc00000000000 */
        /* <DEDUP_REMOVED lines=8> */
.L_x_1:


//--------------------- .nv.constant0.triton_poi_fused_convolution_relu_threshold_backward_16 --------------------------
	.section	.nv.constant0.triton_poi_fused_convolution_relu_threshold_backward_16,"a",@progbits
	.sectionflags	@""
	.align	4
.nv.constant0.triton_poi_fused_convolution_relu_threshold_backward_16:
	.zero		556
